//
// Generated by NVIDIA NVVM Compiler
//
// Compiler Build ID: CL-36424714
// Cuda compilation tools, release 13.0, V13.0.88
// Based on NVVM 20.0.0
//

.version 9.0
.target sm_100
.address_size 64

	// .globl	_Z15matrixMulKernelPfS_S_i

.visible .entry _Z15matrixMulKernelPfS_S_i(
	.param .u64 .ptr .align 1 _Z15matrixMulKernelPfS_S_i_param_0,
	.param .u64 .ptr .align 1 _Z15matrixMulKernelPfS_S_i_param_1,
	.param .u64 .ptr .align 1 _Z15matrixMulKernelPfS_S_i_param_2,
	.param .u32 _Z15matrixMulKernelPfS_S_i_param_3
)
{
	.reg .pred 	%p<10>;
	.reg .b32 	%r<91>;
	.reg .b32 	%f<67>;
	.reg .b64 	%rd<69>;

	ld.param.u64 	%rd4, [_Z15matrixMulKernelPfS_S_i_param_0];
	ld.param.u64 	%rd5, [_Z15matrixMulKernelPfS_S_i_param_1];
	ld.param.u64 	%rd3, [_Z15matrixMulKernelPfS_S_i_param_2];
	ld.param.u32 	%r44, [_Z15matrixMulKernelPfS_S_i_param_3];
	cvta.to.global.u64 	%rd1, %rd5;
	cvta.to.global.u64 	%rd2, %rd4;
	mov.u32 	%r45, %ctaid.y;
	mov.u32 	%r46, %ntid.y;
	mov.u32 	%r47, %tid.y;
	mad.lo.s32 	%r1, %r45, %r46, %r47;
	mov.u32 	%r48, %ctaid.x;
	mov.u32 	%r49, %ntid.x;
	mul.lo.s32 	%r2, %r48, %r49;
	mov.u32 	%r3, %tid.x;
	add.s32 	%r4, %r2, %r3;
	max.s32 	%r50, %r1, %r4;
	setp.ge.s32 	%p1, %r50, %r44;
	@%p1 bra 	$L__BB0_13;
	mul.lo.s32 	%r5, %r44, %r1;
	and.b32  	%r6, %r44, 7;
	setp.lt.u32 	%p2, %r44, 8;
	mov.b32 	%r89, 0;
	mov.f32 	%f66, 0f00000000;
	@%p2 bra 	$L__BB0_4;
	and.b32  	%r89, %r44, -8;
	neg.s32 	%r87, %r89;
	add.s32 	%r52, %r3, %r44;
	add.s32 	%r86, %r52, %r2;
	shl.b32 	%r10, %r44, 3;
	shl.b32 	%r53, %r44, 1;
	add.s32 	%r85, %r4, %r53;
	mad.lo.s32 	%r84, %r44, 3, %r4;
	shl.b32 	%r54, %r44, 2;
	add.s32 	%r83, %r4, %r54;
	mad.lo.s32 	%r82, %r44, 5, %r4;
	mad.lo.s32 	%r81, %r44, 6, %r4;
	mad.lo.s32 	%r80, %r44, 7, %r4;
	add.s32 	%r78, %r5, 3;
	mov.f32 	%f66, 0f00000000;
	mov.u32 	%r79, %r4;
$L__BB0_3:
	.pragma "nounroll";
	add.s32 	%r55, %r78, -3;
	mul.wide.u32 	%rd6, %r55, 4;
	add.s64 	%rd7, %rd2, %rd6;
	ld.global.f32 	%f16, [%rd7];
	mul.wide.u32 	%rd8, %r79, 4;
	add.s64 	%rd9, %rd1, %rd8;
	ld.global.f32 	%f17, [%rd9];
	fma.rn.f32 	%f18, %f16, %f17, %f66;
	add.s32 	%r56, %r78, -2;
	mul.wide.u32 	%rd10, %r56, 4;
	add.s64 	%rd11, %rd2, %rd10;
	ld.global.f32 	%f19, [%rd11];
	mul.wide.u32 	%rd12, %r86, 4;
	add.s64 	%rd13, %rd1, %rd12;
	ld.global.f32 	%f20, [%rd13];
	fma.rn.f32 	%f21, %f19, %f20, %f18;
	add.s32 	%r57, %r78, -1;
	mul.wide.u32 	%rd14, %r57, 4;
	add.s64 	%rd15, %rd2, %rd14;
	ld.global.f32 	%f22, [%rd15];
	mul.wide.u32 	%rd16, %r85, 4;
	add.s64 	%rd17, %rd1, %rd16;
	ld.global.f32 	%f23, [%rd17];
	fma.rn.f32 	%f24, %f22, %f23, %f21;
	add.s32 	%r58, %r78, 4;
	mul.wide.u32 	%rd18, %r78, 4;
	add.s64 	%rd19, %rd2, %rd18;
	ld.global.f32 	%f25, [%rd19];
	mul.wide.u32 	%rd20, %r84, 4;
	add.s64 	%rd21, %rd1, %rd20;
	ld.global.f32 	%f26, [%rd21];
	fma.rn.f32 	%f27, %f25, %f26, %f24;
	add.s32 	%r59, %r78, 1;
	mul.wide.u32 	%rd22, %r59, 4;
	add.s64 	%rd23, %rd2, %rd22;
	ld.global.f32 	%f28, [%rd23];
	mul.wide.u32 	%rd24, %r83, 4;
	add.s64 	%rd25, %rd1, %rd24;
	ld.global.f32 	%f29, [%rd25];
	fma.rn.f32 	%f30, %f28, %f29, %f27;
	add.s32 	%r60, %r78, 2;
	mul.wide.u32 	%rd26, %r60, 4;
	add.s64 	%rd27, %rd2, %rd26;
	ld.global.f32 	%f31, [%rd27];
	mul.wide.u32 	%rd28, %r82, 4;
	add.s64 	%rd29, %rd1, %rd28;
	ld.global.f32 	%f32, [%rd29];
	fma.rn.f32 	%f33, %f31, %f32, %f30;
	add.s32 	%r61, %r78, 3;
	mul.wide.u32 	%rd30, %r61, 4;
	add.s64 	%rd31, %rd2, %rd30;
	ld.global.f32 	%f34, [%rd31];
	mul.wide.u32 	%rd32, %r81, 4;
	add.s64 	%rd33, %rd1, %rd32;
	ld.global.f32 	%f35, [%rd33];
	fma.rn.f32 	%f36, %f34, %f35, %f33;
	mul.wide.u32 	%rd34, %r58, 4;
	add.s64 	%rd35, %rd2, %rd34;
	ld.global.f32 	%f37, [%rd35];
	mul.wide.u32 	%rd36, %r80, 4;
	add.s64 	%rd37, %rd1, %rd36;
	ld.global.f32 	%f38, [%rd37];
	fma.rn.f32 	%f66, %f37, %f38, %f36;
	add.s32 	%r87, %r87, 8;
	add.s32 	%r86, %r86, %r10;
	add.s32 	%r85, %r85, %r10;
	add.s32 	%r84, %r84, %r10;
	add.s32 	%r83, %r83, %r10;
	add.s32 	%r82, %r82, %r10;
	add.s32 	%r81, %r81, %r10;
	add.s32 	%r80, %r80, %r10;
	add.s32 	%r79, %r79, %r10;
	add.s32 	%r78, %r78, 8;
	setp.ne.s32 	%p3, %r87, 0;
	@%p3 bra 	$L__BB0_3;
$L__BB0_4:
	setp.eq.s32 	%p4, %r6, 0;
	@%p4 bra 	$L__BB0_12;
	and.b32  	%r39, %r44, 3;
	setp.lt.u32 	%p5, %r6, 4;
	@%p5 bra 	$L__BB0_7;
	add.s32 	%r62, %r89, %r5;
	mul.wide.u32 	%rd38, %r62, 4;
	add.s64 	%rd39, %rd2, %rd38;
	ld.global.f32 	%f40, [%rd39];
	mad.lo.s32 	%r63, %r89, %r44, %r4;
	mul.wide.u32 	%rd40, %r63, 4;
	add.s64 	%rd41, %rd1, %rd40;
	ld.global.f32 	%f41, [%rd41];
	fma.rn.f32 	%f42, %f40, %f41, %f66;
	add.s32 	%r64, %r62, 1;
	mul.wide.u32 	%rd42, %r64, 4;
	add.s64 	%rd43, %rd2, %rd42;
	ld.global.f32 	%f43, [%rd43];
	add.s32 	%r65, %r63, %r44;
	mul.wide.u32 	%rd44, %r65, 4;
	add.s64 	%rd45, %rd1, %rd44;
	ld.global.f32 	%f44, [%rd45];
	fma.rn.f32 	%f45, %f43, %f44, %f42;
	add.s32 	%r66, %r62, 2;
	mul.wide.u32 	%rd46, %r66, 4;
	add.s64 	%rd47, %rd2, %rd46;
	ld.global.f32 	%f46, [%rd47];
	add.s32 	%r67, %r65, %r44;
	mul.wide.u32 	%rd48, %r67, 4;
	add.s64 	%rd49, %rd1, %rd48;
	ld.global.f32 	%f47, [%rd49];
	fma.rn.f32 	%f48, %f46, %f47, %f45;
	add.s32 	%r68, %r62, 3;
	mul.wide.u32 	%rd50, %r68, 4;
	add.s64 	%rd51, %rd2, %rd50;
	ld.global.f32 	%f49, [%rd51];
	add.s32 	%r69, %r67, %r44;
	mul.wide.u32 	%rd52, %r69, 4;
	add.s64 	%rd53, %rd1, %rd52;
	ld.global.f32 	%f50, [%rd53];
	fma.rn.f32 	%f66, %f49, %f50, %f48;
	add.s32 	%r89, %r89, 4;
$L__BB0_7:
	setp.eq.s32 	%p6, %r39, 0;
	@%p6 bra 	$L__BB0_12;
	setp.eq.s32 	%p7, %r39, 1;
	@%p7 bra 	$L__BB0_10;
	add.s32 	%r70, %r89, %r5;
	mul.wide.u32 	%rd54, %r70, 4;
	add.s64 	%rd55, %rd2, %rd54;
	ld.global.f32 	%f52, [%rd55];
	mad.lo.s32 	%r71, %r89, %r44, %r4;
	mul.wide.u32 	%rd56, %r71, 4;
	add.s64 	%rd57, %rd1, %rd56;
	ld.global.f32 	%f53, [%rd57];
	fma.rn.f32 	%f54, %f52, %f53, %f66;
	add.s32 	%r72, %r70, 1;
	mul.wide.u32 	%rd58, %r72, 4;
	add.s64 	%rd59, %rd2, %rd58;
	ld.global.f32 	%f55, [%rd59];
	add.s32 	%r73, %r71, %r44;
	mul.wide.u32 	%rd60, %r73, 4;
	add.s64 	%rd61, %rd1, %rd60;
	ld.global.f32 	%f56, [%rd61];
	fma.rn.f32 	%f66, %f55, %f56, %f54;
	add.s32 	%r89, %r89, 2;
$L__BB0_10:
	and.b32  	%r74, %r44, 1;
	setp.eq.b32 	%p8, %r74, 1;
	not.pred 	%p9, %p8;
	@%p9 bra 	$L__BB0_12;
	add.s32 	%r75, %r89, %r5;
	mul.wide.u32 	%rd62, %r75, 4;
	add.s64 	%rd63, %rd2, %rd62;
	ld.global.f32 	%f57, [%rd63];
	mad.lo.s32 	%r76, %r89, %r44, %r4;
	mul.wide.u32 	%rd64, %r76, 4;
	add.s64 	%rd65, %rd1, %rd64;
	ld.global.f32 	%f58, [%rd65];
	fma.rn.f32 	%f66, %f57, %f58, %f66;
$L__BB0_12:
	add.s32 	%r77, %r5, %r4;
	cvta.to.global.u64 	%rd66, %rd3;
	mul.wide.s32 	%rd67, %r77, 4;
	add.s64 	%rd68, %rd66, %rd67;
	st.global.f32 	[%rd68], %f66;
$L__BB0_13:
	ret;

}


// ===== COMPILED SASS (sm_100) =====

	.target	sm_100

	.elftype	@"ET_EXEC"


//--------------------- .note.nv.tkinfo           --------------------------
	.section	.note.nv.tkinfo,"",@"SHT_NOTE"
	.sectionflags	@"SHF_NOTE_NV_TKINFO"
	.tkinfo
        /*0018*/ 	.word	0x00000002
        /*0030*/ 	.string	""
        /*0030*/ 	.string	"ptxas"
        /*0030*/ 	.string	"Cuda compilation tools, release 13.0, V13.0.88"
        /*0030*/ 	.string	"Build cuda_13.0.r13.0/compiler.36424714_0"
        /*0030*/ 	.string	"-arch sm_100 -m 64 "



//--------------------- .note.nv.cuinfo           --------------------------
	.section	.note.nv.cuinfo,"",@"SHT_NOTE"
	.sectionflags	@"SHF_NOTE_NV_CUINFO"
        /*0018*/ 	.short	0x0002
        /*001a*/ 	.short	0x0064
        /*001c*/ 	.short	0x0082
	.zero		2


//--------------------- .nv.info                  --------------------------
	.section	.nv.info,"",@"SHT_CUDA_INFO"
	.align	4


	//----- nvinfo : EIATTR_REGCOUNT
	.align		4
        /*0000*/ 	.byte	0x04, 0x2f
        /*0002*/ 	.short	(.L_1 - .L_0)
	.align		4
.L_0:
        /*0004*/ 	.word	index@(_Z15matrixMulKernelPfS_S_i)
        /*0008*/ 	.word	0x00000020


	//----- nvinfo : EIATTR_FRAME_SIZE
	.align		4
.L_1:
        /*000c*/ 	.byte	0x04, 0x11
        /*000e*/ 	.short	(.L_3 - .L_2)
	.align		4
.L_2:
        /*0010*/ 	.word	index@(_Z15matrixMulKernelPfS_S_i)
        /*0014*/ 	.word	0x00000000


	//----- nvinfo : EIATTR_MIN_STACK_SIZE
	.align		4
.L_3:
        /*0018*/ 	.byte	0x04, 0x12
        /*001a*/ 	.short	(.L_5 - .L_4)
	.align		4
.L_4:
        /*001c*/ 	.word	index@(_Z15matrixMulKernelPfS_S_i)
        /*0020*/ 	.word	0x00000000
.L_5:


//--------------------- .nv.compat                --------------------------
	.section	.nv.compat,"",@"SHT_CUDA_COMPAT_INFO"
	.align	4
        /*0000*/ 	.byte	0x02, 0x09, 0x00, 0x00, 0x02, 0x02, 0x01, 0x00, 0x02, 0x05, 0x05, 0x00, 0x03, 0x07, 0x01, 0x01
        /*0010*/ 	.byte	0x02, 0x03, 0x00, 0x00, 0x02, 0x06, 0x01, 0x00, 0x04, 0x0b, 0x08, 0x00, 0x09, 0x00, 0x00, 0x00
        /*0020*/ 	.byte	0x00, 0x00, 0x00, 0x00


//--------------------- .nv.info._Z15matrixMulKernelPfS_S_i --------------------------
	.section	.nv.info._Z15matrixMulKernelPfS_S_i,"",@"SHT_CUDA_INFO"
	.sectionflags	@""
	.align	4


	//----- nvinfo : EIATTR_CUDA_API_VERSION
	.align		4
        /*0000*/ 	.byte	0x04, 0x37
        /*0002*/ 	.short	(.L_7 - .L_6)
.L_6:
        /*0004*/ 	.word	0x00000082


	//----- nvinfo : EIATTR_KPARAM_INFO
	.align		4
.L_7:
        /*0008*/ 	.byte	0x04, 0x17
        /*000a*/ 	.short	(.L_9 - .L_8)
.L_8:
        /*000c*/ 	.word	0x00000000
        /*0010*/ 	.short	0x0003
        /*0012*/ 	.short	0x0018
        /*0014*/ 	.byte	0x00, 0xf0, 0x11, 0x00


	//----- nvinfo : EIATTR_KPARAM_INFO
	.align		4
.L_9:
        /*0018*/ 	.byte	0x04, 0x17
        /*001a*/ 	.short	(.L_11 - .L_10)
.L_10:
        /*001c*/ 	.word	0x00000000
        /*0020*/ 	.short	0x0002
        /*0022*/ 	.short	0x0010
        /*0024*/ 	.byte	0x00, 0xf5, 0x21, 0x00


	//----- nvinfo : EIATTR_KPARAM_INFO
	.align		4
.L_11:
        /*0028*/ 	.byte	0x04, 0x17
        /*002a*/ 	.short	(.L_13 - .L_12)
.L_12:
        /*002c*/ 	.word	0x00000000
        /*0030*/ 	.short	0x0001
        /*0032*/ 	.short	0x0008
        /*0034*/ 	.byte	0x00, 0xf5, 0x21, 0x00


	//----- nvinfo : EIATTR_KPARAM_INFO
	.align		4
.L_13:
        /*0038*/ 	.byte	0x04, 0x17
        /*003a*/ 	.short	(.L_15 - .L_14)
.L_14:
        /*003c*/ 	.word	0x00000000
        /*0040*/ 	.short	0x0000
        /*0042*/ 	.short	0x0000
        /*0044*/ 	.byte	0x00, 0xf5, 0x21, 0x00


	//----- nvinfo : EIATTR_SPARSE_MMA_MASK
	.align		4
.L_15:
        /*0048*/ 	.byte	0x03, 0x50
        /*004a*/ 	.short	0x0000


	//----- nvinfo : EIATTR_MAXREG_COUNT
	.align		4
        /*004c*/ 	.byte	0x03, 0x1b
        /*004e*/ 	.short	0x00ff


	//----- nvinfo : EIATTR_MERCURY_ISA_VERSION
	.align		4
        /*0050*/ 	.byte	0x03, 0x5f
        /*0052*/ 	.short	0x0101


	//----- nvinfo : EIATTR_VRC_CTA_INIT_COUNT
	.align		4
        /*0054*/ 	.byte	0x02, 0x4a
	.zero		1
	.zero		1


	//----- nvinfo : EIATTR_EXIT_INSTR_OFFSETS
	.align		4
        /*0058*/ 	.byte	0x04, 0x1c
        /*005a*/ 	.short	(.L_17 - .L_16)


	//   ....[0]....
.L_16:
        /*005c*/ 	.word	0x000000d0


	//   ....[1]....
        /*0060*/ 	.word	0x00000a40


	//----- nvinfo : EIATTR_CBANK_PARAM_SIZE
	.align		4
.L_17:
        /*0064*/ 	.byte	0x03, 0x19
        /*0066*/ 	.short	0x001c


	//----- nvinfo : EIATTR_PARAM_CBANK
	.align		4
        /*0068*/ 	.byte	0x04, 0x0a
        /*006a*/ 	.short	(.L_19 - .L_18)
	.align		4
.L_18:
        /*006c*/ 	.word	index@(.nv.constant0._Z15matrixMulKernelPfS_S_i)
        /*0070*/ 	.short	0x0380
        /*0072*/ 	.short	0x001c


	//----- nvinfo : EIATTR_SW_WAR
	.align		4
.L_19:
        /*0074*/ 	.byte	0x04, 0x36
        /*0076*/ 	.short	(.L_21 - .L_20)
.L_20:
        /*0078*/ 	.word	0x00000008
.L_21:


//--------------------- .nv.callgraph             --------------------------
	.section	.nv.callgraph,"",@"SHT_CUDA_CALLGRAPH"
	.align	4
	.sectionentsize	8
	.align		4
        /*0000*/ 	.word	0x00000000
	.align		4
        /*0004*/ 	.word	0xffffffff
	.align		4
        /*0008*/ 	.word	0x00000000
	.align		4
        /*000c*/ 	.word	0xfffffffe
	.align		4
        /*0010*/ 	.word	0x00000000
	.align		4
        /*0014*/ 	.word	0xfffffffd
	.align		4
        /*0018*/ 	.word	0x00000000
	.align		4
        /*001c*/ 	.word	0xfffffffc


//--------------------- .text._Z15matrixMulKernelPfS_S_i --------------------------
	.section	.text._Z15matrixMulKernelPfS_S_i,"ax",@progbits
	.align	128
        .global         _Z15matrixMulKernelPfS_S_i
        .type           _Z15matrixMulKernelPfS_S_i,@function
        .size           _Z15matrixMulKernelPfS_S_i,(.L_x_5 - _Z15matrixMulKernelPfS_S_i)
        .other          _Z15matrixMulKernelPfS_S_i,@"STO_CUDA_ENTRY STV_DEFAULT"
_Z15matrixMulKernelPfS_S_i:
.text._Z15matrixMulKernelPfS_S_i:
[----:B------:R-:W-:Y:S01]  /*0000*/  LDC R1, c[0x0][0x37c] ;  /* 0x0000df00ff017b82 */ /* 0x000fe20000000800 */
[----:B------:R-:W0:Y:S07]  /*0010*/  S2R R3, SR_TID.Y ;  /* 0x0000000000037919 */ /* 0x000e2e0000002200 */
[----:B------:R-:W1:Y:S01]  /*0020*/  S2UR UR4, SR_CTAID.X ;  /* 0x00000000000479c3 */ /* 0x000e620000002500 */
[----:B------:R-:W2:Y:S07]  /*0030*/  S2R R7, SR_TID.X ;  /* 0x0000000000077919 */ /* 0x000eae0000002100 */
[----:B------:R-:W0:Y:S08]  /*0040*/  S2UR UR6, SR_CTAID.Y ;  /* 0x00000000000679c3 */ /* 0x000e300000002600 */
[----:B------:R-:W0:Y:S01]  /*0050*/  LDC R2, c[0x0][0x364] ;  /* 0x0000d900ff027b82 */ /* 0x000e220000000800 */
[----:B------:R-:W1:Y:S07]  /*0060*/  LDCU UR5, c[0x0][0x360] ;  /* 0x00006c00ff0577ac */ /* 0x000e6e0008000800 */
[----:B------:R-:W3:Y:S01]  /*0070*/  LDC R0, c[0x0][0x398] ;  /* 0x0000e600ff007b82 */ /* 0x000ee20000000800 */
[----:B-1----:R-:W-:Y:S01]  /*0080*/  UIMAD UR4, UR4, UR5, URZ ;  /* 0x00000005040472a4 */ /* 0x002fe2000f8e02ff */
[----:B0-----:R-:W-:-:S05]  /*0090*/  IMAD R2, R2, UR6, R3 ;  /* 0x0000000602027c24 */ /* 0x001fca000f8e0203 */
[----:B--2---:R-:W-:-:S04]  /*00a0*/  IADD3 R3, PT, PT, R7, UR4, RZ ;  /* 0x0000000407037c10 */ /* 0x004fc8000fffe0ff */
[----:B------:R-:W-:-:S04]  /*00b0*/  VIMNMX R5, PT, PT, R2, R3, !PT ;  /* 0x0000000302057248 */ /* 0x000fc80007fe0100 */
[----:B---3--:R-:W-:-:S13]  /*00c0*/  ISETP.GE.AND P0, PT, R5, R0, PT ;  /* 0x000000000500720c */ /* 0x008fda0003f06270 */
[----:B------:R-:W-:Y:S05]  /*00d0*/  @P0 EXIT ;  /* 0x000000000000094d */ /* 0x000fea0003800000 */
[C---:B------:R-:W-:Y:S01]  /*00e0*/  ISETP.GE.U32.AND P1, PT, R0.reuse, 0x8, PT ;  /* 0x000000080000780c */ /* 0x040fe20003f26070 */
[----:B------:R-:W0:Y:S01]  /*00f0*/  LDCU.64 UR6, c[0x0][0x358] ;  /* 0x00006b00ff0677ac */ /* 0x000e220008000a00 */
[----:B------:R-:W-:Y:S01]  /*0100*/  LOP3.LUT R4, R0, 0x7, RZ, 0xc0, !PT ;  /* 0x0000000700047812 */ /* 0x000fe200078ec0ff */
[----:B------:R-:W-:Y:S01]  /*0110*/  HFMA2 R5, -RZ, RZ, 0, 0 ;  /* 0x00000000ff057431 */ /* 0x000fe200000001ff */
[----:B------:R-:W-:Y:S02]  /*0120*/  MOV R26, RZ ;  /* 0x000000ff001a7202 */ /* 0x000fe40000000f00 */
[----:B------:R-:W-:-:S07]  /*0130*/  ISETP.NE.AND P0, PT, R4, RZ, PT ;  /* 0x000000ff0400720c */ /* 0x000fce0003f05270 */
[----:B------:R-:W-:Y:S06]  /*0140*/  @!P1 BRA `(.L_x_0) ;  /* 0x0000000400249947 */ /* 0x000fec0003800000 */
[C---:B------:R-:W-:Y:S01]  /*0150*/  LOP3.LUT R5, R0.reuse, 0xfffffff8, RZ, 0xc0, !PT ;  /* 0xfffffff800057812 */ /* 0x040fe200078ec0ff */
[C---:B------:R-:W-:Y:S01]  /*0160*/  IMAD R8, R0.reuse, 0x3, R3 ;  /* 0x0000000300087824 */ /* 0x040fe200078e0203 */
[C---:B------:R-:W-:Y:S01]  /*0170*/  IADD3 R6, PT, PT, R0.reuse, UR4, R7 ;  /* 0x0000000400067c10 */ /* 0x040fe2000fffe007 */
[C-C-:B------:R-:W-:Y:S01]  /*0180*/  IMAD R10, R0.reuse, 0x5, R3.reuse ;  /* 0x00000005000a7824 */ /* 0x140fe200078e0203 */
[CC--:B------:R-:W-:Y:S01]  /*0190*/  LEA R7, R0.reuse, R3.reuse, 0x1 ;  /* 0x0000000300077211 */ /* 0x0c0fe200078e08ff */
[C-C-:B------:R-:W-:Y:S01]  /*01a0*/  IMAD R11, R0.reuse, 0x6, R3.reuse ;  /* 0x00000006000b7824 */ /* 0x140fe200078e0203 */
[CC--:B------:R-:W-:Y:S01]  /*01b0*/  LEA R9, R0.reuse, R3.reuse, 0x2 ;  /* 0x0000000300097211 */ /* 0x0c0fe200078e10ff */
[----:B------:R-:W-:Y:S01]  /*01c0*/  IMAD R18, R0, 0x7, R3 ;  /* 0x0000000700127824 */ /* 0x000fe200078e0203 */
[----:B------:R-:W-:Y:S01]  /*01d0*/  MOV R26, RZ ;  /* 0x000000ff001a7202 */ /* 0x000fe20000000f00 */
[----:B------:R-:W-:Y:S01]  /*01e0*/  IMAD R20, R2, R0, 0x3 ;  /* 0x0000000302147424 */ /* 0x000fe200078e0200 */
[----:B------:R-:W-:-:S02]  /*01f0*/  MOV R19, R3 ;  /* 0x0000000300137202 */ /* 0x000fc40000000f00 */
[----:B------:R-:W-:-:S07]  /*0200*/  IADD3 R21, PT, PT, -R5, RZ, RZ ;  /* 0x000000ff05157210 */ /* 0x000fce0007ffe1ff */
.L_x_1:
[----:B------:R-:W1:Y:S01]  /*0210*/  LDC.64 R12, c[0x0][0x380] ;  /* 0x0000e000ff0c7b82 */ /* 0x000e620000000a00 */
[C---:B------:R-:W-:Y:S02]  /*0220*/  IADD3 R25, PT, PT, R20.reuse, -0x3, RZ ;  /* 0xfffffffd14197810 */ /* 0x040fe40007ffe0ff */
[----:B------:R-:W-:-:S05]  /*0230*/  IADD3 R23, PT, PT, R20, -0x2, RZ ;  /* 0xfffffffe14177810 */ /* 0x000fca0007ffe0ff */
[----:B------:R-:W2:Y:S01]  /*0240*/  LDC.64 R14, c[0x0][0x388] ;  /* 0x0000e200ff0e7b82 */ /* 0x000ea20000000a00 */
[----:B-1----:R-:W-:-:S04]  /*0250*/  IMAD.WIDE.U32 R24, R25, 0x4, R12 ;  /* 0x0000000419187825 */ /* 0x002fc800078e000c */
[----:B------:R-:W-:Y:S02]  /*0260*/  IMAD.WIDE.U32 R22, R23, 0x4, R12 ;  /* 0x0000000417167825 */ /* 0x000fe400078e000c */
[----:B0-----:R-:W3:Y:S02]  /*0270*/  LDG.E R25, desc[UR6][R24.64] ;  /* 0x0000000618197981 */ /* 0x001ee4000c1e1900 */
[--C-:B--2---:R-:W-:Y:S02]  /*0280*/  IMAD.WIDE.U32 R16, R19, 0x4, R14.reuse ;  /* 0x0000000413107825 */ /* 0x104fe400078e000e */
[----:B------:R-:W2:Y:S04]  /*0290*/  LDG.E R27, desc[UR6][R22.64] ;  /* 0x00000006161b7981 */ /* 0x000ea8000c1e1900 */
[----:B------:R0:W3:Y:S02]  /*02a0*/  LDG.E R29, desc[UR6][R16.64] ;  /* 0x00000006101d7981 */ /* 0x0000e4000c1e1900 */
[----:B0-----:R-:W-:-:S05]  /*02b0*/  IMAD.WIDE.U32 R16, R6, 0x4, R14 ;  /* 0x0000000406107825 */ /* 0x001fca00078e000e */
[----:B------:R0:W2:Y:S01]  /*02c0*/  LDG.E R28, desc[UR6][R16.64] ;  /* 0x00000006101c7981 */ /* 0x0000a2000c1e1900 */
[----:B------:R-:W-:-:S05]  /*02d0*/  IADD3 R23, PT, PT, R20, -0x1, RZ ;  /* 0xffffffff14177810 */ /* 0x000fca0007ffe0ff */
[----:B------:R-:W-:-:S04]  /*02e0*/  IMAD.WIDE.U32 R22, R23, 0x4, R12 ;  /* 0x0000000417167825 */ /* 0x000fc800078e000c */
[----:B0-----:R-:W-:-:S04]  /*02f0*/  IMAD.WIDE.U32 R16, R7, 0x4, R14 ;  /* 0x0000000407107825 */ /* 0x001fc800078e000e */
[----:B---3--:R-:W-:Y:S02]  /*0300*/  FFMA R29, R25, R29, R26 ;  /* 0x0000001d191d7223 */ /* 0x008fe4000000001a */
[----:B------:R0:W3:Y:S04]  /*0310*/  LDG.E R26, desc[UR6][R22.64] ;  /* 0x00000006161a7981 */ /* 0x0000e8000c1e1900 */
[----:B------:R1:W3:Y:S01]  /*0320*/  LDG.E R25, desc[UR6][R16.64] ;  /* 0x0000000610197981 */ /* 0x0002e2000c1e1900 */
[----:B0-----:R-:W-:-:S04]  /*0330*/  IMAD.WIDE.U32 R22, R20, 0x4, R12 ;  /* 0x0000000414167825 */ /* 0x001fc800078e000c */
[----:B-1----:R-:W-:-:S04]  /*0340*/  IMAD.WIDE.U32 R16, R8, 0x4, R14 ;  /* 0x0000000408107825 */ /* 0x002fc800078e000e */
[----:B--2---:R-:W-:Y:S01]  /*0350*/  FFMA R27, R27, R28, R29 ;  /* 0x0000001c1b1b7223 */ /* 0x004fe2000000001d */
[----:B------:R-:W2:Y:S04]  /*0360*/  LDG.E R24, desc[UR6][R22.64] ;  /* 0x0000000616187981 */ /* 0x000ea8000c1e1900 */
[----:B------:R0:W2:Y:S01]  /*0370*/  LDG.E R28, desc[UR6][R16.64] ;  /* 0x00000006101c7981 */ /* 0x0000a2000c1e1900 */
[----:B------:R-:W-:-:S05]  /*0380*/  IADD3 R29, PT, PT, R20, 0x2, RZ ;  /* 0x00000002141d7810 */ /* 0x000fca0007ffe0ff */
[----:B0-----:R-:W-:Y:S01]  /*0390*/  IMAD.WIDE.U32 R16, R29, 0x4, R12 ;  /* 0x000000041d107825 */ /* 0x001fe200078e000c */
[----:B------:R-:W-:-:S04]  /*03a0*/  IADD3 R29, PT, PT, R20, 0x3, RZ ;  /* 0x00000003141d7810 */ /* 0x000fc80007ffe0ff */
[----:B------:R0:W4:Y:S02]  /*03b0*/  LDG.E R23, desc[UR6][R16.64] ;  /* 0x0000000610177981 */ /* 0x000124000c1e1900 */
[----:B0-----:R-:W-:-:S04]  /*03c0*/  IMAD.WIDE.U32 R16, R10, 0x4, R14 ;  /* 0x000000040a107825 */ /* 0x001fc800078e000e */
[----:B---3--:R-:W-:Y:S01]  /*03d0*/  FFMA R25, R26, R25, R27 ;  /* 0x000000191a197223 */ /* 0x008fe2000000001b */
[----:B------:R-:W-:-:S03]  /*03e0*/  IADD3 R27, PT, PT, R20, 0x1, RZ ;  /* 0x00000001141b7810 */ /* 0x000fc60007ffe0ff */
[----:B--2---:R-:W-:Y:S02]  /*03f0*/  FFMA R22, R24, R28, R25 ;  /* 0x0000001c18167223 */ /* 0x004fe40000000019 */
[----:B------:R-:W-:-:S06]  /*0400*/  IMAD.WIDE.U32 R24, R27, 0x4, R12 ;  /* 0x000000041b187825 */ /* 0x000fcc00078e000c */
[----:B------:R-:W2:Y:S01]  /*0410*/  LDG.E R25, desc[UR6][R24.64] ;  /* 0x0000000618197981 */ /* 0x000ea2000c1e1900 */
[----:B------:R-:W-:-:S06]  /*0420*/  IMAD.WIDE.U32 R26, R9, 0x4, R14 ;  /* 0x00000004091a7825 */ /* 0x000fcc00078e000e */
[----:B------:R-:W2:Y:S04]  /*0430*/  LDG.E R26, desc[UR6][R26.64] ;  /* 0x000000061a1a7981 */ /* 0x000ea8000c1e1900 */
[----:B------:R0:W4:Y:S02]  /*0440*/  LDG.E R24, desc[UR6][R16.64] ;  /* 0x0000000610187981 */ /* 0x000124000c1e1900 */
[----:B0-----:R-:W-:Y:S01]  /*0450*/  IMAD.WIDE.U32 R16, R29, 0x4, R12 ;  /* 0x000000041d107825 */ /* 0x001fe200078e000c */
[----:B------:R-:W-:-:S05]  /*0460*/  IADD3 R29, PT, PT, R20, 0x4, RZ ;  /* 0x00000004141d7810 */ /* 0x000fca0007ffe0ff */
[----:B------:R-:W-:Y:S01]  /*0470*/  IMAD.WIDE.U32 R12, R29, 0x4, R12 ;  /* 0x000000041d0c7825 */ /* 0x000fe200078e000c */
[----:B------:R-:W3:Y:S04]  /*0480*/  LDG.E R16, desc[UR6][R16.64] ;  /* 0x0000000610107981 */ /* 0x000ee8000c1e1900 */
[----:B------:R0:W5:Y:S02]  /*0490*/  LDG.E R28, desc[UR6][R12.64] ;  /* 0x000000060c1c7981 */ /* 0x000164000c1e1900 */
[----:B0-----:R-:W-:-:S04]  /*04a0*/  IMAD.WIDE.U32 R12, R11, 0x4, R14 ;  /* 0x000000040b0c7825 */ /* 0x001fc800078e000e */
[----:B------:R-:W-:Y:S01]  /*04b0*/  IMAD.WIDE.U32 R14, R18, 0x4, R14 ;  /* 0x00000004120e7825 */ /* 0x000fe200078e000e */
[----:B------:R-:W3:Y:S05]  /*04c0*/  LDG.E R29, desc[UR6][R12.64] ;  /* 0x000000060c1d7981 */ /* 0x000eea000c1e1900 */
[----:B------:R-:W5:Y:S01]  /*04d0*/  LDG.E R14, desc[UR6][R14.64] ;  /* 0x000000060e0e7981 */ /* 0x000f62000c1e1900 */
[----:B------:R-:W-:-:S04]  /*04e0*/  IADD3 R21, PT, PT, R21, 0x8, RZ ;  /* 0x0000000815157810 */ /* 0x000fc80007ffe0ff */
[----:B------:R-:W-:Y:S02]  /*04f0*/  ISETP.NE.AND P1, PT, R21, RZ, PT ;  /* 0x000000ff1500720c */ /* 0x000fe40003f25270 */
[----:B------:R-:W-:Y:S02]  /*0500*/  IADD3 R20, PT, PT, R20, 0x8, RZ ;  /* 0x0000000814147810 */ /* 0x000fe40007ffe0ff */
[C---:B------:R-:W-:Y:S02]  /*0510*/  LEA R6, R0.reuse, R6, 0x3 ;  /* 0x0000000600067211 */ /* 0x040fe400078e18ff */
[C---:B------:R-:W-:Y:S02]  /*0520*/  LEA R7, R0.reuse, R7, 0x3 ;  /* 0x0000000700077211 */ /* 0x040fe400078e18ff */
[C---:B------:R-:W-:Y:S02]  /*0530*/  LEA R8, R0.reuse, R8, 0x3 ;  /* 0x0000000800087211 */ /* 0x040fe400078e18ff */
[----:B------:R-:W-:-:S02]  /*0540*/  LEA R9, R0, R9, 0x3 ;  /* 0x0000000900097211 */ /* 0x000fc400078e18ff */
[C---:B------:R-:W-:Y:S02]  /*0550*/  LEA R10, R0.reuse, R10, 0x3 ;  /* 0x0000000a000a7211 */ /* 0x040fe400078e18ff */
[C---:B------:R-:W-:Y:S02]  /*0560*/  LEA R11, R0.reuse, R11, 0x3 ;  /* 0x0000000b000b7211 */ /* 0x040fe400078e18ff */
[C---:B------:R-:W-:Y:S02]  /*0570*/  LEA R18, R0.reuse, R18, 0x3 ;  /* 0x0000001200127211 */ /* 0x040fe400078e18ff */
[----:B------:R-:W-:Y:S01]  /*0580*/  LEA R19, R0, R19, 0x3 ;  /* 0x0000001300137211 */ /* 0x000fe200078e18ff */
[----:B--2---:R-:W-:-:S04]  /*0590*/  FFMA R22, R25, R26, R22 ;  /* 0x0000001a19167223 */ /* 0x004fc80000000016 */
[----:B----4-:R-:W-:-:S04]  /*05a0*/  FFMA R23, R23, R24, R22 ;  /* 0x0000001817177223 */ /* 0x010fc80000000016 */
[----:B---3--:R-:W-:-:S04]  /*05b0*/  FFMA R23, R16, R29, R23 ;  /* 0x0000001d10177223 */ /* 0x008fc80000000017 */
[----:B-----5:R-:W-:Y:S01]  /*05c0*/  FFMA R26, R28, R14, R23 ;  /* 0x0000000e1c1a7223 */ /* 0x020fe20000000017 */
[----:B------:R-:W-:Y:S06]  /*05d0*/  @P1 BRA `(.L_x_1) ;  /* 0xfffffffc000c1947 */ /* 0x000fec000383ffff */
.L_x_0:
[----:B------:R-:W-:Y:S05]  /*05e0*/  @!P0 BRA `(.L_x_2) ;  /* 0x0000000400048947 */ /* 0x000fea0003800000 */
[----:B------:R-:W-:Y:S02]  /*05f0*/  ISETP.GE.U32.AND P0, PT, R4, 0x4, PT ;  /* 0x000000040400780c */ /* 0x000fe40003f06070 */
[----:B------:R-:W-:-:S04]  /*0600*/  LOP3.LUT R18, R0, 0x3, RZ, 0xc0, !PT ;  /* 0x0000000300127812 */ /* 0x000fc800078ec0ff */
[----:B------:R-:W-:-:S07]  /*0610*/  ISETP.NE.AND P1, PT, R18, RZ, PT ;  /* 0x000000ff1200720c */ /* 0x000fce0003f25270 */
[----:B------:R-:W-:Y:S06]  /*0620*/  @!P0 BRA `(.L_x_3) ;  /* 0x00000000007c8947 */ /* 0x000fec0003800000 */
[----:B------:R-:W1:Y:S01]  /*0630*/  LDC.64 R6, c[0x0][0x388] ;  /* 0x0000e200ff067b82 */ /* 0x000e620000000a00 */
[-C--:B------:R-:W-:Y:S02]  /*0640*/  IMAD R11, R2, R0.reuse, R5 ;  /* 0x00000000020b7224 */ /* 0x080fe400078e0205 */
[----:B------:R-:W-:-:S03]  /*0650*/  IMAD R13, R5, R0, R3 ;  /* 0x00000000050d7224 */ /* 0x000fc600078e0203 */
[C---:B------:R-:W-:Y:S02]  /*0660*/  IADD3 R21, PT, PT, R11.reuse, 0x1, RZ ;  /* 0x000000010b157810 */ /* 0x040fe40007ffe0ff */
[----:B------:R-:W2:Y:S01]  /*0670*/  LDC.64 R8, c[0x0][0x380] ;  /* 0x0000e000ff087b82 */ /* 0x000ea20000000a00 */
[C---:B------:R-:W-:Y:S02]  /*0680*/  IADD3 R25, PT, PT, R11.reuse, 0x2, RZ ;  /* 0x000000020b197810 */ /* 0x040fe40007ffe0ff */
[----:B------:R-:W-:Y:S01]  /*0690*/  IADD3 R29, PT, PT, R11, 0x3, RZ ;  /* 0x000000030b1d7810 */ /* 0x000fe20007ffe0ff */
[C---:B-1----:R-:W-:Y:S01]  /*06a0*/  IMAD.WIDE.U32 R16, R13.reuse, 0x4, R6 ;  /* 0x000000040d107825 */ /* 0x042fe200078e0006 */
[----:B------:R-:W-:-:S04]  /*06b0*/  IADD3 R13, PT, PT, R13, R0, RZ ;  /* 0x000000000d0d7210 */ /* 0x000fc80007ffe0ff */
[-C--:B------:R-:W-:Y:S01]  /*06c0*/  IADD3 R27, PT, PT, R13, R0.reuse, RZ ;  /* 0x000000000d1b7210 */ /* 0x080fe20007ffe0ff */
[--C-:B--2---:R-:W-:Y:S01]  /*06d0*/  IMAD.WIDE.U32 R22, R11, 0x4, R8.reuse ;  /* 0x000000040b167825 */ /* 0x104fe200078e0008 */
[----:B0-----:R-:W2:Y:S03]  /*06e0*/  LDG.E R16, desc[UR6][R16.64] ;  /* 0x0000000610107981 */ /* 0x001ea6000c1e1900 */
[----:B------:R-:W-:Y:S01]  /*06f0*/  IMAD.WIDE.U32 R20, R21, 0x4, R8 ;  /* 0x0000000415147825 */ /* 0x000fe200078e0008 */
[----:B------:R-:W2:Y:S03]  /*0700*/  LDG.E R19, desc[UR6][R22.64] ;  /* 0x0000000616137981 */ /* 0x000ea6000c1e1900 */
[----:B------:R-:W-:Y:S02]  /*0710*/  IMAD.WIDE.U32 R14, R13, 0x4, R6 ;  /* 0x000000040d0e7825 */ /* 0x000fe400078e0006 */
[----:B------:R-:W3:Y:S02]  /*0720*/  LDG.E R20, desc[UR6][R20.64] ;  /* 0x0000000614147981 */ /* 0x000ee4000c1e1900 */
[----:B------:R-:W-:Y:S01]  /*0730*/  IMAD.WIDE.U32 R12, R25, 0x4, R8 ;  /* 0x00000004190c7825 */ /* 0x000fe200078e0008 */
[C---:B------:R-:W-:Y:S01]  /*0740*/  IADD3 R25, PT, PT, R27.reuse, R0, RZ ;  /* 0x000000001b197210 */ /* 0x040fe20007ffe0ff */
[----:B------:R-:W3:Y:S02]  /*0750*/  LDG.E R14, desc[UR6][R14.64] ;  /* 0x000000060e0e7981 */ /* 0x000ee4000c1e1900 */
[----:B------:R-:W-:-:S02]  /*0760*/  IMAD.WIDE.U32 R10, R27, 0x4, R6 ;  /* 0x000000041b0a7825 */ /* 0x000fc400078e0006 */
[----:B------:R-:W4:Y:S02]  /*0770*/  LDG.E R12, desc[UR6][R12.64] ;  /* 0x000000060c0c7981 */ /* 0x000f24000c1e1900 */
[----:B------:R-:W-:Y:S02]  /*0780*/  IMAD.WIDE.U32 R8, R29, 0x4, R8 ;  /* 0x000000041d087825 */ /* 0x000fe400078e0008 */
[----:B------:R-:W4:Y:S02]  /*0790*/  LDG.E R10, desc[UR6][R10.64] ;  /* 0x000000060a0a7981 */ /* 0x000f24000c1e1900 */
[----:B------:R-:W-:Y:S02]  /*07a0*/  IMAD.WIDE.U32 R6, R25, 0x4, R6 ;  /* 0x0000000419067825 */ /* 0x000fe400078e0006 */
[----:B------:R-:W5:Y:S04]  /*07b0*/  LDG.E R8, desc[UR6][R8.64] ;  /* 0x0000000608087981 */ /* 0x000f68000c1e1900 */
[----:B------:R-:W5:Y:S01]  /*07c0*/  LDG.E R6, desc[UR6][R6.64] ;  /* 0x0000000606067981 */ /* 0x000f62000c1e1900 */
[----:B------:R-:W-:Y:S01]  /*07d0*/  IADD3 R5, PT, PT, R5, 0x4, RZ ;  /* 0x0000000405057810 */ /* 0x000fe20007ffe0ff */
[----:B--2---:R-:W-:-:S04]  /*07e0*/  FFMA R19, R19, R16, R26 ;  /* 0x0000001013137223 */ /* 0x004fc8000000001a */
[----:B---3--:R-:W-:-:S04]  /*07f0*/  FFMA R19, R20, R14, R19 ;  /* 0x0000000e14137223 */ /* 0x008fc80000000013 */
[----:B----4-:R-:W-:-:S04]  /*0800*/  FFMA R19, R12, R10, R19 ;  /* 0x0000000a0c137223 */ /* 0x010fc80000000013 */
[----:B-----5:R-:W-:-:S07]  /*0810*/  FFMA R26, R8, R6, R19 ;  /* 0x00000006081a7223 */ /* 0x020fce0000000013 */
.L_x_3:
[----:B------:R-:W-:Y:S05]  /*0820*/  @!P1 BRA `(.L_x_2) ;  /* 0x0000000000749947 */ /* 0x000fea0003800000 */
[----:B------:R-:W1:Y:S01]  /*0830*/  LDC.64 R14, c[0x0][0x380] ;  /* 0x0000e000ff0e7b82 */ /* 0x000e620000000a00 */
[----:B------:R-:W-:Y:S02]  /*0840*/  ISETP.NE.AND P0, PT, R18, 0x1, PT ;  /* 0x000000011200780c */ /* 0x000fe40003f05270 */
[----:B------:R-:W-:-:S04]  /*0850*/  LOP3.LUT R4, R0, 0x1, RZ, 0xc0, !PT ;  /* 0x0000000100047812 */ /* 0x000fc800078ec0ff */
[----:B------:R-:W-:Y:S01]  /*0860*/  ISETP.NE.U32.AND P1, PT, R4, 0x1, PT ;  /* 0x000000010400780c */ /* 0x000fe20003f25070 */
[----:B------:R-:W2:Y:S06]  /*0870*/  LDC.64 R10, c[0x0][0x388] ;  /* 0x0000e200ff0a7b82 */ /* 0x000eac0000000a00 */
[-C--:B------:R-:W-:Y:S02]  /*0880*/  @P0 IMAD R13, R2, R0.reuse, R5 ;  /* 0x00000000020d0224 */ /* 0x080fe400078e0205 */
[----:B------:R-:W3:Y:S01]  /*0890*/  LDC.64 R8, c[0x0][0x380] ;  /* 0x0000e000ff087b82 */ /* 0x000ee20000000a00 */
[C---:B------:R-:W-:Y:S01]  /*08a0*/  @P0 IMAD R19, R5.reuse, R0, R3 ;  /* 0x0000000005130224 */ /* 0x040fe200078e0203 */
[----:B------:R-:W-:-:S02]  /*08b0*/  @P0 IADD3 R5, PT, PT, R5, 0x2, RZ ;  /* 0x0000000205050810 */ /* 0x000fc40007ffe0ff */
[----:B------:R-:W-:Y:S02]  /*08c0*/  @P0 IADD3 R21, PT, PT, R13, 0x1, RZ ;  /* 0x000000010d150810 */ /* 0x000fe40007ffe0ff */
[----:B------:R-:W-:Y:S02]  /*08d0*/  @P0 IADD3 R23, PT, PT, R19, R0, RZ ;  /* 0x0000000013170210 */ /* 0x000fe40007ffe0ff */
[----:B------:R-:W4:Y:S01]  /*08e0*/  LDC.64 R6, c[0x0][0x388] ;  /* 0x0000e200ff067b82 */ /* 0x000f220000000a00 */
[----:B-1----:R-:W-:-:S04]  /*08f0*/  @P0 IMAD.WIDE.U32 R16, R13, 0x4, R14 ;  /* 0x000000040d100825 */ /* 0x002fc800078e000e */
[----:B--2---:R-:W-:Y:S02]  /*0900*/  @P0 IMAD.WIDE.U32 R12, R19, 0x4, R10 ;  /* 0x00000004130c0825 */ /* 0x004fe400078e000a */
[----:B0-----:R-:W2:Y:S02]  /*0910*/  @P0 LDG.E R17, desc[UR6][R16.64] ;  /* 0x0000000610110981 */ /* 0x001ea4000c1e1900 */
[----:B------:R-:W-:Y:S02]  /*0920*/  @!P1 IMAD R19, R2, R0, R5 ;  /* 0x0000000002139224 */ /* 0x000fe400078e0205 */
[----:B------:R-:W-:Y:S01]  /*0930*/  @P0 IMAD.WIDE.U32 R14, R21, 0x4, R14 ;  /* 0x00000004150e0825 */ /* 0x000fe200078e000e */
[----:B------:R-:W2:Y:S03]  /*0940*/  @P0 LDG.E R12, desc[UR6][R12.64] ;  /* 0x000000060c0c0981 */ /* 0x000ea6000c1e1900 */
[----:B------:R-:W-:-:S02]  /*0950*/  @P0 IMAD.WIDE.U32 R10, R23, 0x4, R10 ;  /* 0x00000004170a0825 */ /* 0x000fc400078e000a */
[----:B------:R-:W5:Y:S02]  /*0960*/  @P0 LDG.E R14, desc[UR6][R14.64] ;  /* 0x000000060e0e0981 */ /* 0x000f64000c1e1900 */
[----:B------:R-:W-:Y:S02]  /*0970*/  @!P1 IMAD R5, R5, R0, R3 ;  /* 0x0000000005059224 */ /* 0x000fe400078e0203 */
[----:B---3--:R-:W-:Y:S01]  /*0980*/  @!P1 IMAD.WIDE.U32 R8, R19, 0x4, R8 ;  /* 0x0000000413089825 */ /* 0x008fe200078e0008 */
[----:B------:R-:W5:Y:S03]  /*0990*/  @P0 LDG.E R10, desc[UR6][R10.64] ;  /* 0x000000060a0a0981 */ /* 0x000f66000c1e1900 */
[----:B----4-:R-:W-:Y:S02]  /*09a0*/  @!P1 IMAD.WIDE.U32 R6, R5, 0x4, R6 ;  /* 0x0000000405069825 */ /* 0x010fe400078e0006 */
[----:B------:R-:W3:Y:S04]  /*09b0*/  @!P1 LDG.E R9, desc[UR6][R8.64] ;  /* 0x0000000608099981 */ /* 0x000ee8000c1e1900 */
[----:B------:R-:W3:Y:S01]  /*09c0*/  @!P1 LDG.E R6, desc[UR6][R6.64] ;  /* 0x0000000606069981 */ /* 0x000ee2000c1e1900 */
[----:B--2---:R-:W-:-:S04]  /*09d0*/  @P0 FFMA R17, R17, R12, R26 ;  /* 0x0000000c11110223 */ /* 0x004fc8000000001a */
[----:B-----5:R-:W-:-:S04]  /*09e0*/  @P0 FFMA R26, R14, R10, R17 ;  /* 0x0000000a0e1a0223 */ /* 0x020fc80000000011 */
[----:B---3--:R-:W-:-:S07]  /*09f0*/  @!P1 FFMA R26, R9, R6, R26 ;  /* 0x00000006091a9223 */ /* 0x008fce000000001a */
.L_x_2:
[----:B------:R-:W1:Y:S01]  /*0a00*/  LDC.64 R4, c[0x0][0x390] ;  /* 0x0000e400ff047b82 */ /* 0x000e620000000a00 */
[----:B------:R-:W-:-:S04]  /*0a10*/  IMAD R3, R2, R0, R3 ;  /* 0x0000000002037224 */ /* 0x000fc800078e0203 */
[----:B-1----:R-:W-:-:S05]  /*0a20*/  IMAD.WIDE R2, R3, 0x4, R4 ;  /* 0x0000000403027825 */ /* 0x002fca00078e0204 */
[----:B0-----:R-:W-:Y:S01]  /*0a30*/  STG.E desc[UR6][R2.64], R26 ;  /* 0x0000001a02007986 */ /* 0x001fe2000c101906 */
[----:B------:R-:W-:Y:S05]  /*0a40*/  EXIT ;  /* 0x000000000000794d */ /* 0x000fea0003800000 */
.L_x_4:
[----:B------:R-:W-:-:S00]  /*0a50*/  BRA `(.L_x_4) ;  /* 0xfffffffc00fc7947 */ /* 0x000fc0000383ffff */
[----:B------:R-:W-:-:S00]  /*0a60*/  NOP ;  /* 0x0000000000007918 */ /* 0x000fc00000000000 */
        /* <DEDUP_REMOVED lines=9> */
.L_x_5:


//--------------------- .nv.shared.reserved.0     --------------------------
	.section	.nv.shared.reserved.0,"aw",@nobits
	.weak		__nv_reservedSMEM_offset_0_alias
	.size		__nv_reservedSMEM_offset_0_alias, 0, 64
	.other		__nv_reservedSMEM_offset_0_alias,@"STO_CUDA_RESERVED_SHARED STV_DEFAULT"
__nv_reservedSMEM_offset_0_alias:
	.zero		0
	.zero		64


//--------------------- .nv.constant0._Z15matrixMulKernelPfS_S_i --------------------------
	.section	.nv.constant0._Z15matrixMulKernelPfS_S_i,"a",@progbits
	.sectionflags	@""
	.align	4
.nv.constant0._Z15matrixMulKernelPfS_S_i:
	.zero		924


//--------------------- SYMBOLS --------------------------

	.type		.nv.reservedSmem.offset0,@object
	.size		.nv.reservedSmem.offset0,0x4
